//
// Generated by NVIDIA NVVM Compiler
//
// Compiler Build ID: CL-36424714
// Cuda compilation tools, release 13.0, V13.0.88
// Based on NVVM 20.0.0
//

.version 9.0
.target sm_100
.address_size 64

	// .globl	required_memory
// _ZZ6reduceE4temp has been demoted
// _ZZ7prescanE4temp has been demoted

.visible .entry required_memory(
	.param .u64 .ptr .align 1 required_memory_param_0,
	.param .u64 .ptr .align 1 required_memory_param_1,
	.param .f64 required_memory_param_2,
	.param .u64 required_memory_param_3,
	.param .u64 required_memory_param_4,
	.param .u64 required_memory_param_5
)
{
	.reg .pred 	%p<13>;
	.reg .b32 	%r<9>;
	.reg .b64 	%rd<39>;
	.reg .b64 	%fd<6>;

	ld.param.u64 	%rd5, [required_memory_param_0];
	ld.param.u64 	%rd7, [required_memory_param_1];
	ld.param.f64 	%fd1, [required_memory_param_2];
	ld.param.u64 	%rd6, [required_memory_param_4];
	ld.param.u64 	%rd8, [required_memory_param_5];
	cvta.to.global.u64 	%rd1, %rd7;
	mov.u32 	%r1, %ctaid.y;
	mov.u32 	%r2, %ntid.y;
	mov.u32 	%r3, %tid.y;
	mad.lo.s32 	%r4, %r1, %r2, %r3;
	cvt.u64.u32 	%rd2, %r4;
	mov.u32 	%r5, %ctaid.x;
	mov.u32 	%r6, %ntid.x;
	mov.u32 	%r7, %tid.x;
	mad.lo.s32 	%r8, %r5, %r6, %r7;
	cvt.u64.u32 	%rd3, %r8;
	add.s64 	%rd9, %rd8, -1;
	setp.le.u64 	%p1, %rd9, %rd2;
	add.s64 	%rd10, %rd6, -1;
	setp.le.u64 	%p2, %rd10, %rd3;
	or.pred  	%p3, %p2, %p1;
	@%p3 bra 	$L__BB0_9;
	cvta.to.global.u64 	%rd12, %rd5;
	mul.lo.s64 	%rd4, %rd6, %rd2;
	add.s64 	%rd13, %rd4, %rd3;
	shl.b64 	%rd14, %rd13, 3;
	add.s64 	%rd15, %rd12, %rd14;
	ld.global.f64 	%fd2, [%rd15];
	ld.global.f64 	%fd3, [%rd15+8];
	shl.b64 	%rd16, %rd6, 3;
	add.s64 	%rd17, %rd15, %rd16;
	ld.global.f64 	%fd4, [%rd17];
	ld.global.f64 	%fd5, [%rd17+8];
	setp.gt.f64 	%p4, %fd2, %fd1;
	selp.u64 	%rd18, 1, 0, %p4;
	setp.gt.f64 	%p5, %fd3, %fd1;
	selp.b64 	%rd19, 3, 2, %p4;
	selp.b64 	%rd20, %rd19, %rd18, %p5;
	setp.gt.f64 	%p6, %fd4, %fd1;
	or.b64  	%rd21, %rd20, 4;
	selp.b64 	%rd22, %rd21, %rd20, %p6;
	setp.gt.f64 	%p7, %fd5, %fd1;
	or.b64  	%rd23, %rd22, 8;
	selp.b64 	%rd11, %rd23, %rd22, %p7;
	setp.gt.s64 	%p8, %rd11, 8;
	@%p8 bra 	$L__BB0_5;
	setp.eq.s64 	%p11, %rd11, 0;
	@%p11 bra 	$L__BB0_7;
	setp.eq.s64 	%p12, %rd11, 6;
	@%p12 bra 	$L__BB0_4;
	bra.uni 	$L__BB0_8;
$L__BB0_4:
	sub.s64 	%rd24, %rd4, %rd2;
	add.s64 	%rd25, %rd24, %rd3;
	shl.b64 	%rd26, %rd25, 3;
	add.s64 	%rd27, %rd1, %rd26;
	mov.b64 	%rd28, 2;
	st.global.u64 	[%rd27], %rd28;
	bra.uni 	$L__BB0_9;
$L__BB0_5:
	setp.eq.s64 	%p9, %rd11, 9;
	@%p9 bra 	$L__BB0_4;
	setp.ne.s64 	%p10, %rd11, 15;
	@%p10 bra 	$L__BB0_8;
$L__BB0_7:
	sub.s64 	%rd29, %rd4, %rd2;
	add.s64 	%rd30, %rd29, %rd3;
	shl.b64 	%rd31, %rd30, 3;
	add.s64 	%rd32, %rd1, %rd31;
	mov.b64 	%rd33, 0;
	st.global.u64 	[%rd32], %rd33;
	bra.uni 	$L__BB0_9;
$L__BB0_8:
	sub.s64 	%rd34, %rd4, %rd2;
	add.s64 	%rd35, %rd34, %rd3;
	shl.b64 	%rd36, %rd35, 3;
	add.s64 	%rd37, %rd1, %rd36;
	mov.b64 	%rd38, 1;
	st.global.u64 	[%rd37], %rd38;
$L__BB0_9:
	ret;

}
	// .globl	reduce
.visible .entry reduce(
	.param .u64 .ptr .align 1 reduce_param_0,
	.param .u64 .ptr .align 1 reduce_param_1,
	.param .u64 reduce_param_2
)
{
	.reg .pred 	%p<7>;
	.reg .b32 	%r<13>;
	.reg .b64 	%rd<22>;
	// demoted variable
	.shared .align 8 .b8 _ZZ6reduceE4temp[256];
	ld.param.u64 	%rd7, [reduce_param_0];
	ld.param.u64 	%rd5, [reduce_param_1];
	ld.param.u64 	%rd6, [reduce_param_2];
	cvta.to.global.u64 	%rd8, %rd7;
	mov.u32 	%r4, %tid.x;
	cvt.u64.u32 	%rd1, %r4;
	mov.u32 	%r1, %ctaid.x;
	mov.u32 	%r2, %ntid.x;
	mad.lo.s32 	%r5, %r1, %r2, %r4;
	mul.wide.u32 	%rd9, %r5, 8;
	add.s64 	%rd10, %rd8, %rd9;
	ld.global.u64 	%rd11, [%rd10];
	shl.b32 	%r6, %r4, 3;
	mov.u32 	%r7, _ZZ6reduceE4temp;
	add.s32 	%r3, %r7, %r6;
	st.shared.u64 	[%r3], %rd11;
	bar.sync 	0;
	setp.lt.u32 	%p1, %r2, 2;
	@%p1 bra 	$L__BB1_5;
	shr.u32 	%r8, %r2, 1;
	cvt.u64.u32 	%rd21, %r8;
$L__BB1_2:
	setp.le.u64 	%p2, %rd21, %rd1;
	add.s64 	%rd13, %rd21, %rd1;
	setp.ge.u64 	%p3, %rd13, %rd6;
	or.pred  	%p4, %p2, %p3;
	@%p4 bra 	$L__BB1_4;
	cvt.u32.u64 	%r9, %rd21;
	shl.b32 	%r10, %r9, 3;
	add.s32 	%r11, %r3, %r10;
	ld.shared.u64 	%rd14, [%r11];
	ld.shared.u64 	%rd15, [%r3];
	add.s64 	%rd16, %rd15, %rd14;
	st.shared.u64 	[%r3], %rd16;
$L__BB1_4:
	shr.u64 	%rd4, %rd21, 1;
	bar.sync 	0;
	setp.gt.u64 	%p5, %rd21, 1;
	mov.u64 	%rd21, %rd4;
	@%p5 bra 	$L__BB1_2;
$L__BB1_5:
	cvt.u32.u64 	%r12, %rd1;
	setp.ne.s32 	%p6, %r12, 0;
	@%p6 bra 	$L__BB1_7;
	ld.shared.u64 	%rd17, [_ZZ6reduceE4temp];
	cvta.to.global.u64 	%rd18, %rd5;
	mul.wide.u32 	%rd19, %r1, 8;
	add.s64 	%rd20, %rd18, %rd19;
	st.global.u64 	[%rd20], %rd17;
$L__BB1_7:
	ret;

}
	// .globl	prescan
.visible .entry prescan(
	.param .u64 .ptr .align 1 prescan_param_0,
	.param .u64 .ptr .align 1 prescan_param_1,
	.param .u64 prescan_param_2,
	.param .u64 .ptr .align 1 prescan_param_3
)
{
	.reg .pred 	%p<14>;
	.reg .b32 	%r<15>;
	.reg .b64 	%rd<58>;
	// demoted variable
	.shared .align 8 .b8 _ZZ7prescanE4temp[512];
	ld.param.u64 	%rd5, [prescan_param_0];
	ld.param.u64 	%rd3, [prescan_param_1];
	ld.param.u64 	%rd4, [prescan_param_3];
	cvta.to.global.u64 	%rd6, %rd5;
	mov.u32 	%r1, %ctaid.x;
	mov.u32 	%r2, %tid.x;
	mul.wide.u32 	%rd7, %r1, 64;
	shl.b32 	%r10, %r2, 1;
	cvt.u64.u32 	%rd1, %r10;
	add.s64 	%rd2, %rd7, %rd1;
	shl.b64 	%rd8, %rd2, 2;
	add.s64 	%rd9, %rd6, %rd8;
	ld.global.s32 	%rd10, [%rd9];
	shl.b32 	%r11, %r2, 4;
	mov.u32 	%r12, _ZZ7prescanE4temp;
	add.s32 	%r3, %r12, %r11;
	st.shared.u64 	[%r3], %rd10;
	ld.global.s32 	%rd11, [%rd9+4];
	st.shared.u64 	[%r3+8], %rd11;
	bar.sync 	0;
	setp.gt.u32 	%p1, %r2, 31;
	@%p1 bra 	$L__BB2_2;
	ld.shared.u64 	%rd12, [%r3];
	ld.shared.u64 	%rd13, [%r3+8];
	add.s64 	%rd14, %rd13, %rd12;
	st.shared.u64 	[%r3+8], %rd14;
$L__BB2_2:
	bar.sync 	0;
	setp.gt.u32 	%p2, %r2, 15;
	cvt.u32.u64 	%r13, %rd1;
	add.s32 	%r4, %r13, 1;
	shl.b32 	%r5, %r4, 4;
	add.s32 	%r6, %r12, %r5;
	@%p2 bra 	$L__BB2_4;
	ld.shared.u64 	%rd15, [%r6+-8];
	ld.shared.u64 	%rd16, [%r6+8];
	add.s64 	%rd17, %rd16, %rd15;
	st.shared.u64 	[%r6+8], %rd17;
$L__BB2_4:
	bar.sync 	0;
	setp.gt.u32 	%p3, %r2, 7;
	add.s32 	%r7, %r6, %r5;
	@%p3 bra 	$L__BB2_6;
	ld.shared.u64 	%rd18, [%r7+-8];
	ld.shared.u64 	%rd19, [%r7+24];
	add.s64 	%rd20, %rd19, %rd18;
	st.shared.u64 	[%r7+24], %rd20;
$L__BB2_6:
	bar.sync 	0;
	setp.gt.u32 	%p4, %r2, 3;
	mad.lo.s32 	%r8, %r4, 48, %r6;
	@%p4 bra 	$L__BB2_8;
	ld.shared.u64 	%rd21, [%r8+-8];
	ld.shared.u64 	%rd22, [%r8+56];
	add.s64 	%rd23, %rd22, %rd21;
	st.shared.u64 	[%r8+56], %rd23;
$L__BB2_8:
	bar.sync 	0;
	setp.gt.u32 	%p5, %r2, 1;
	mad.lo.s32 	%r9, %r4, 112, %r6;
	@%p5 bra 	$L__BB2_10;
	ld.shared.u64 	%rd24, [%r9+-8];
	ld.shared.u64 	%rd25, [%r9+120];
	add.s64 	%rd26, %rd25, %rd24;
	st.shared.u64 	[%r9+120], %rd26;
$L__BB2_10:
	bar.sync 	0;
	setp.ne.s32 	%p6, %r2, 0;
	@%p6 bra 	$L__BB2_12;
	ld.shared.u64 	%rd27, [_ZZ7prescanE4temp+248];
	ld.shared.u64 	%rd28, [_ZZ7prescanE4temp+504];
	add.s64 	%rd29, %rd28, %rd27;
	st.shared.u64 	[_ZZ7prescanE4temp+504], %rd29;
$L__BB2_12:
	setp.ne.s32 	%p7, %r2, 0;
	bar.sync 	0;
	@%p7 bra 	$L__BB2_14;
	ld.shared.u64 	%rd30, [_ZZ7prescanE4temp+504];
	cvta.to.global.u64 	%rd31, %rd4;
	mul.wide.u32 	%rd32, %r1, 4;
	add.s64 	%rd33, %rd31, %rd32;
	st.global.u32 	[%rd33], %rd30;
	mov.b64 	%rd34, 0;
	st.shared.u64 	[_ZZ7prescanE4temp+504], %rd34;
$L__BB2_14:
	setp.ne.s32 	%p8, %r2, 0;
	bar.sync 	0;
	@%p8 bra 	$L__BB2_16;
	ld.shared.u64 	%rd35, [_ZZ7prescanE4temp+248];
	ld.shared.u64 	%rd36, [_ZZ7prescanE4temp+504];
	st.shared.u64 	[_ZZ7prescanE4temp+248], %rd36;
	add.s64 	%rd37, %rd36, %rd35;
	st.shared.u64 	[_ZZ7prescanE4temp+504], %rd37;
$L__BB2_16:
	setp.gt.u32 	%p9, %r2, 1;
	bar.sync 	0;
	@%p9 bra 	$L__BB2_18;
	ld.shared.u64 	%rd38, [%r9+-8];
	ld.shared.u64 	%rd39, [%r9+120];
	st.shared.u64 	[%r9+-8], %rd39;
	add.s64 	%rd40, %rd39, %rd38;
	st.shared.u64 	[%r9+120], %rd40;
$L__BB2_18:
	setp.gt.u32 	%p10, %r2, 3;
	bar.sync 	0;
	@%p10 bra 	$L__BB2_20;
	ld.shared.u64 	%rd41, [%r8+-8];
	ld.shared.u64 	%rd42, [%r8+56];
	st.shared.u64 	[%r8+-8], %rd42;
	add.s64 	%rd43, %rd42, %rd41;
	st.shared.u64 	[%r8+56], %rd43;
$L__BB2_20:
	setp.gt.u32 	%p11, %r2, 7;
	bar.sync 	0;
	@%p11 bra 	$L__BB2_22;
	ld.shared.u64 	%rd44, [%r7+-8];
	ld.shared.u64 	%rd45, [%r7+24];
	st.shared.u64 	[%r7+-8], %rd45;
	add.s64 	%rd46, %rd45, %rd44;
	st.shared.u64 	[%r7+24], %rd46;
$L__BB2_22:
	setp.gt.u32 	%p12, %r2, 15;
	bar.sync 	0;
	@%p12 bra 	$L__BB2_24;
	ld.shared.u64 	%rd47, [%r6+-8];
	ld.shared.u64 	%rd48, [%r6+8];
	st.shared.u64 	[%r6+-8], %rd48;
	add.s64 	%rd49, %rd48, %rd47;
	st.shared.u64 	[%r6+8], %rd49;
$L__BB2_24:
	setp.gt.u32 	%p13, %r2, 31;
	bar.sync 	0;
	@%p13 bra 	$L__BB2_26;
	ld.shared.u64 	%rd50, [%r3];
	ld.shared.u64 	%rd51, [%r3+8];
	st.shared.u64 	[%r3], %rd51;
	add.s64 	%rd52, %rd51, %rd50;
	st.shared.u64 	[%r3+8], %rd52;
$L__BB2_26:
	cvta.to.global.u64 	%rd53, %rd3;
	bar.sync 	0;
	ld.shared.u64 	%rd54, [%r3];
	add.s64 	%rd56, %rd53, %rd8;
	st.global.u32 	[%rd56], %rd54;
	ld.shared.u64 	%rd57, [%r3+8];
	st.global.u32 	[%rd56+4], %rd57;
	ret;

}


// ===== COMPILED SASS (sm_100) =====

	.target	sm_100

	.elftype	@"ET_EXEC"


//--------------------- .note.nv.tkinfo           --------------------------
	.section	.note.nv.tkinfo,"",@"SHT_NOTE"
	.sectionflags	@"SHF_NOTE_NV_TKINFO"
	.tkinfo
        /*0018*/ 	.word	0x00000002
        /*0030*/ 	.string	""
        /*0030*/ 	.string	"ptxas"
        /*0030*/ 	.string	"Cuda compilation tools, release 13.0, V13.0.88"
        /*0030*/ 	.string	"Build cuda_13.0.r13.0/compiler.36424714_0"
        /*0030*/ 	.string	"-arch sm_100 -m 64 "



//--------------------- .note.nv.cuinfo           --------------------------
	.section	.note.nv.cuinfo,"",@"SHT_NOTE"
	.sectionflags	@"SHF_NOTE_NV_CUINFO"
        /*0018*/ 	.short	0x0002
        /*001a*/ 	.short	0x0064
        /*001c*/ 	.short	0x0082
	.zero		2


//--------------------- .nv.info                  --------------------------
	.section	.nv.info,"",@"SHT_CUDA_INFO"
	.align	4


	//----- nvinfo : EIATTR_REGCOUNT
	.align		4
        /*0000*/ 	.byte	0x04, 0x2f
        /*0002*/ 	.short	(.L_1 - .L_0)
	.align		4
.L_0:
        /*0004*/ 	.word	index@(required_memory)
        /*0008*/ 	.word	0x00000016


	//----- nvinfo : EIATTR_FRAME_SIZE
	.align		4
.L_1:
        /*000c*/ 	.byte	0x04, 0x11
        /*000e*/ 	.short	(.L_3 - .L_2)
	.align		4
.L_2:
        /*0010*/ 	.word	index@(required_memory)
        /*0014*/ 	.word	0x00000000


	//----- nvinfo : EIATTR_REGCOUNT
	.align		4
.L_3:
        /*0018*/ 	.byte	0x04, 0x2f
        /*001a*/ 	.short	(.L_5 - .L_4)
	.align		4
.L_4:
        /*001c*/ 	.word	index@(reduce)
        /*0020*/ 	.word	0x0000000e


	//----- nvinfo : EIATTR_FRAME_SIZE
	.align		4
.L_5:
        /*0024*/ 	.byte	0x04, 0x11
        /*0026*/ 	.short	(.L_7 - .L_6)
	.align		4
.L_6:
        /*0028*/ 	.word	index@(reduce)
        /*002c*/ 	.word	0x00000000


	//----- nvinfo : EIATTR_REGCOUNT
	.align		4
.L_7:
        /*0030*/ 	.byte	0x04, 0x2f
        /*0032*/ 	.short	(.L_9 - .L_8)
	.align		4
.L_8:
        /*0034*/ 	.word	index@(prescan)
        /*0038*/ 	.word	0x0000001a


	//----- nvinfo : EIATTR_FRAME_SIZE
	.align		4
.L_9:
        /*003c*/ 	.byte	0x04, 0x11
        /*003e*/ 	.short	(.L_11 - .L_10)
	.align		4
.L_10:
        /*0040*/ 	.word	index@(prescan)
        /*0044*/ 	.word	0x00000000


	//----- nvinfo : EIATTR_MIN_STACK_SIZE
	.align		4
.L_11:
        /*0048*/ 	.byte	0x04, 0x12
        /*004a*/ 	.short	(.L_13 - .L_12)
	.align		4
.L_12:
        /*004c*/ 	.word	index@(prescan)
        /*0050*/ 	.word	0x00000000


	//----- nvinfo : EIATTR_MIN_STACK_SIZE
	.align		4
.L_13:
        /*0054*/ 	.byte	0x04, 0x12
        /*0056*/ 	.short	(.L_15 - .L_14)
	.align		4
.L_14:
        /*0058*/ 	.word	index@(reduce)
        /*005c*/ 	.word	0x00000000


	//----- nvinfo : EIATTR_MIN_STACK_SIZE
	.align		4
.L_15:
        /*0060*/ 	.byte	0x04, 0x12
        /*0062*/ 	.short	(.L_17 - .L_16)
	.align		4
.L_16:
        /*0064*/ 	.word	index@(required_memory)
        /*0068*/ 	.word	0x00000000
.L_17:


//--------------------- .nv.compat                --------------------------
	.section	.nv.compat,"",@"SHT_CUDA_COMPAT_INFO"
	.align	4
        /*0000*/ 	.byte	0x02, 0x09, 0x00, 0x00, 0x02, 0x02, 0x01, 0x00, 0x02, 0x05, 0x05, 0x00, 0x03, 0x07, 0x01, 0x01
        /*0010*/ 	.byte	0x02, 0x03, 0x00, 0x00, 0x02, 0x06, 0x01, 0x00, 0x04, 0x0b, 0x08, 0x00, 0x01, 0x00, 0x00, 0x00
        /*0020*/ 	.byte	0x00, 0x00, 0x00, 0x00


//--------------------- .nv.info.prescan          --------------------------
	.section	.nv.info.prescan,"",@"SHT_CUDA_INFO"
	.sectionflags	@""
	.align	4


	//----- nvinfo : EIATTR_CUDA_API_VERSION
	.align		4
        /*0000*/ 	.byte	0x04, 0x37
        /*0002*/ 	.short	(.L_19 - .L_18)
.L_18:
        /*0004*/ 	.word	0x00000082


	//----- nvinfo : EIATTR_KPARAM_INFO
	.align		4
.L_19:
        /*0008*/ 	.byte	0x04, 0x17
        /*000a*/ 	.short	(.L_21 - .L_20)
.L_20:
        /*000c*/ 	.word	0x00000000
        /*0010*/ 	.short	0x0003
        /*0012*/ 	.short	0x0018
        /*0014*/ 	.byte	0x00, 0xf5, 0x21, 0x00


	//----- nvinfo : EIATTR_KPARAM_INFO
	.align		4
.L_21:
        /*0018*/ 	.byte	0x04, 0x17
        /*001a*/ 	.short	(.L_23 - .L_22)
.L_22:
        /*001c*/ 	.word	0x00000000
        /*0020*/ 	.short	0x0002
        /*0022*/ 	.short	0x0010
        /*0024*/ 	.byte	0x00, 0xf0, 0x21, 0x00


	//----- nvinfo : EIATTR_KPARAM_INFO
	.align		4
.L_23:
        /*0028*/ 	.byte	0x04, 0x17
        /*002a*/ 	.short	(.L_25 - .L_24)
.L_24:
        /*002c*/ 	.word	0x00000000
        /*0030*/ 	.short	0x0001
        /*0032*/ 	.short	0x0008
        /*0034*/ 	.byte	0x00, 0xf5, 0x21, 0x00


	//----- nvinfo : EIATTR_KPARAM_INFO
	.align		4
.L_25:
        /*0038*/ 	.byte	0x04, 0x17
        /*003a*/ 	.short	(.L_27 - .L_26)
.L_26:
        /*003c*/ 	.word	0x00000000
        /*0040*/ 	.short	0x0000
        /*0042*/ 	.short	0x0000
        /*0044*/ 	.byte	0x00, 0xf5, 0x21, 0x00


	//----- nvinfo : EIATTR_SPARSE_MMA_MASK
	.align		4
.L_27:
        /*0048*/ 	.byte	0x03, 0x50
        /*004a*/ 	.short	0x0000


	//----- nvinfo : EIATTR_MAXREG_COUNT
	.align		4
        /*004c*/ 	.byte	0x03, 0x1b
        /*004e*/ 	.short	0x00ff


	//----- nvinfo : EIATTR_NUM_BARRIERS
	.align		4
        /*0050*/ 	.byte	0x02, 0x4c
        /*0052*/ 	.byte	0x01
	.zero		1


	//----- nvinfo : EIATTR_MERCURY_ISA_VERSION
	.align		4
        /*0054*/ 	.byte	0x03, 0x5f
        /*0056*/ 	.short	0x0101


	//----- nvinfo : EIATTR_VRC_CTA_INIT_COUNT
	.align		4
        /*0058*/ 	.byte	0x02, 0x4a
	.zero		1
	.zero		1


	//----- nvinfo : EIATTR_EXIT_INSTR_OFFSETS
	.align		4
        /*005c*/ 	.byte	0x04, 0x1c
        /*005e*/ 	.short	(.L_29 - .L_28)


	//   ....[0]....
.L_28:
        /*0060*/ 	.word	0x000007c0


	//----- nvinfo : EIATTR_CBANK_PARAM_SIZE
	.align		4
.L_29:
        /*0064*/ 	.byte	0x03, 0x19
        /*0066*/ 	.short	0x0020


	//----- nvinfo : EIATTR_PARAM_CBANK
	.align		4
        /*0068*/ 	.byte	0x04, 0x0a
        /*006a*/ 	.short	(.L_31 - .L_30)
	.align		4
.L_30:
        /*006c*/ 	.word	index@(.nv.constant0.prescan)
        /*0070*/ 	.short	0x0380
        /*0072*/ 	.short	0x0020


	//----- nvinfo : EIATTR_SW_WAR
	.align		4
.L_31:
        /*0074*/ 	.byte	0x04, 0x36
        /*0076*/ 	.short	(.L_33 - .L_32)
.L_32:
        /*0078*/ 	.word	0x00000008
.L_33:


//--------------------- .nv.info.reduce           --------------------------
	.section	.nv.info.reduce,"",@"SHT_CUDA_INFO"
	.sectionflags	@""
	.align	4


	//----- nvinfo : EIATTR_CUDA_API_VERSION
	.align		4
        /*0000*/ 	.byte	0x04, 0x37
        /*0002*/ 	.short	(.L_35 - .L_34)
.L_34:
        /*0004*/ 	.word	0x00000082


	//----- nvinfo : EIATTR_KPARAM_INFO
	.align		4
.L_35:
        /*0008*/ 	.byte	0x04, 0x17
        /*000a*/ 	.short	(.L_37 - .L_36)
.L_36:
        /*000c*/ 	.word	0x00000000
        /*0010*/ 	.short	0x0002
        /*0012*/ 	.short	0x0010
        /*0014*/ 	.byte	0x00, 0xf0, 0x21, 0x00


	//----- nvinfo : EIATTR_KPARAM_INFO
	.align		4
.L_37:
        /*0018*/ 	.byte	0x04, 0x17
        /*001a*/ 	.short	(.L_39 - .L_38)
.L_38:
        /*001c*/ 	.word	0x00000000
        /*0020*/ 	.short	0x0001
        /*0022*/ 	.short	0x0008
        /*0024*/ 	.byte	0x00, 0xf5, 0x21, 0x00


	//----- nvinfo : EIATTR_KPARAM_INFO
	.align		4
.L_39:
        /*0028*/ 	.byte	0x04, 0x17
        /*002a*/ 	.short	(.L_41 - .L_40)
.L_40:
        /*002c*/ 	.word	0x00000000
        /*0030*/ 	.short	0x0000
        /*0032*/ 	.short	0x0000
        /*0034*/ 	.byte	0x00, 0xf5, 0x21, 0x00


	//----- nvinfo : EIATTR_SPARSE_MMA_MASK
	.align		4
.L_41:
        /*0038*/ 	.byte	0x03, 0x50
        /*003a*/ 	.short	0x0000


	//----- nvinfo : EIATTR_MAXREG_COUNT
	.align		4
        /*003c*/ 	.byte	0x03, 0x1b
        /*003e*/ 	.short	0x00ff


	//----- nvinfo : EIATTR_NUM_BARRIERS
	.align		4
        /*0040*/ 	.byte	0x02, 0x4c
        /*0042*/ 	.byte	0x01
	.zero		1


	//----- nvinfo : EIATTR_MERCURY_ISA_VERSION
	.align		4
        /*0044*/ 	.byte	0x03, 0x5f
        /*0046*/ 	.short	0x0101


	//----- nvinfo : EIATTR_VRC_CTA_INIT_COUNT
	.align		4
        /*0048*/ 	.byte	0x02, 0x4a
	.zero		1
	.zero		1


	//----- nvinfo : EIATTR_EXIT_INSTR_OFFSETS
	.align		4
        /*004c*/ 	.byte	0x04, 0x1c
        /*004e*/ 	.short	(.L_43 - .L_42)


	//   ....[0]....
.L_42:
        /*0050*/ 	.word	0x000002a0


	//   ....[1]....
        /*0054*/ 	.word	0x00000320


	//----- nvinfo : EIATTR_CBANK_PARAM_SIZE
	.align		4
.L_43:
        /*0058*/ 	.byte	0x03, 0x19
        /*005a*/ 	.short	0x0018


	//----- nvinfo : EIATTR_PARAM_CBANK
	.align		4
        /*005c*/ 	.byte	0x04, 0x0a
        /*005e*/ 	.short	(.L_45 - .L_44)
	.align		4
.L_44:
        /*0060*/ 	.word	index@(.nv.constant0.reduce)
        /*0064*/ 	.short	0x0380
        /*0066*/ 	.short	0x0018


	//----- nvinfo : EIATTR_SW_WAR
	.align		4
.L_45:
        /*0068*/ 	.byte	0x04, 0x36
        /*006a*/ 	.short	(.L_47 - .L_46)
.L_46:
        /*006c*/ 	.word	0x00000008
.L_47:


//--------------------- .nv.info.required_memory  --------------------------
	.section	.nv.info.required_memory,"",@"SHT_CUDA_INFO"
	.sectionflags	@""
	.align	4


	//----- nvinfo : EIATTR_CUDA_API_VERSION
	.align		4
        /*0000*/ 	.byte	0x04, 0x37
        /*0002*/ 	.short	(.L_49 - .L_48)
.L_48:
        /*0004*/ 	.word	0x00000082


	//----- nvinfo : EIATTR_KPARAM_INFO
	.align		4
.L_49:
        /*0008*/ 	.byte	0x04, 0x17
        /*000a*/ 	.short	(.L_51 - .L_50)
.L_50:
        /*000c*/ 	.word	0x00000000
        /*0010*/ 	.short	0x0005
        /*0012*/ 	.short	0x0028
        /*0014*/ 	.byte	0x00, 0xf0, 0x21, 0x00


	//----- nvinfo : EIATTR_KPARAM_INFO
	.align		4
.L_51:
        /*0018*/ 	.byte	0x04, 0x17
        /*001a*/ 	.short	(.L_53 - .L_52)
.L_52:
        /*001c*/ 	.word	0x00000000
        /*0020*/ 	.short	0x0004
        /*0022*/ 	.short	0x0020
        /*0024*/ 	.byte	0x00, 0xf0, 0x21, 0x00


	//----- nvinfo : EIATTR_KPARAM_INFO
	.align		4
.L_53:
        /*0028*/ 	.byte	0x04, 0x17
        /*002a*/ 	.short	(.L_55 - .L_54)
.L_54:
        /*002c*/ 	.word	0x00000000
        /*0030*/ 	.short	0x0003
        /*0032*/ 	.short	0x0018
        /*0034*/ 	.byte	0x00, 0xf0, 0x21, 0x00


	//----- nvinfo : EIATTR_KPARAM_INFO
	.align		4
.L_55:
        /*0038*/ 	.byte	0x04, 0x17
        /*003a*/ 	.short	(.L_57 - .L_56)
.L_56:
        /*003c*/ 	.word	0x00000000
        /*0040*/ 	.short	0x0002
        /*0042*/ 	.short	0x0010
        /*0044*/ 	.byte	0x00, 0xf0, 0x21, 0x00


	//----- nvinfo : EIATTR_KPARAM_INFO
	.align		4
.L_57:
        /*0048*/ 	.byte	0x04, 0x17
        /*004a*/ 	.short	(.L_59 - .L_58)
.L_58:
        /*004c*/ 	.word	0x00000000
        /*0050*/ 	.short	0x0001
        /*0052*/ 	.short	0x0008
        /*0054*/ 	.byte	0x00, 0xf5, 0x21, 0x00


	//----- nvinfo : EIATTR_KPARAM_INFO
	.align		4
.L_59:
        /*0058*/ 	.byte	0x04, 0x17
        /*005a*/ 	.short	(.L_61 - .L_60)
.L_60:
        /*005c*/ 	.word	0x00000000
        /*0060*/ 	.short	0x0000
        /*0062*/ 	.short	0x0000
        /*0064*/ 	.byte	0x00, 0xf5, 0x21, 0x00


	//----- nvinfo : EIATTR_SPARSE_MMA_MASK
	.align		4
.L_61:
        /*0068*/ 	.byte	0x03, 0x50
        /*006a*/ 	.short	0x0000


	//----- nvinfo : EIATTR_MAXREG_COUNT
	.align		4
        /*006c*/ 	.byte	0x03, 0x1b
        /*006e*/ 	.short	0x00ff


	//----- nvinfo : EIATTR_MERCURY_ISA_VERSION
	.align		4
        /*0070*/ 	.byte	0x03, 0x5f
        /*0072*/ 	.short	0x0101


	//----- nvinfo : EIATTR_VRC_CTA_INIT_COUNT
	.align		4
        /*0074*/ 	.byte	0x02, 0x4a
	.zero		1
	.zero		1


	//----- nvinfo : EIATTR_EXIT_INSTR_OFFSETS
	.align		4
        /*0078*/ 	.byte	0x04, 0x1c
        /*007a*/ 	.short	(.L_63 - .L_62)


	//   ....[0]....
.L_62:
        /*007c*/ 	.word	0x00000130


	//   ....[1]....
        /*0080*/ 	.word	0x00000460


	//   ....[2]....
        /*0084*/ 	.word	0x00000520


	//   ....[3]....
        /*0088*/ 	.word	0x000005f0


	//----- nvinfo : EIATTR_CRS_STACK_SIZE
	.align		4
.L_63:
        /*008c*/ 	.byte	0x04, 0x1e
        /*008e*/ 	.short	(.L_65 - .L_64)
.L_64:
        /*0090*/ 	.word	0x00000000


	//----- nvinfo : EIATTR_CBANK_PARAM_SIZE
	.align		4
.L_65:
        /*0094*/ 	.byte	0x03, 0x19
        /*0096*/ 	.short	0x0030


	//----- nvinfo : EIATTR_PARAM_CBANK
	.align		4
        /*0098*/ 	.byte	0x04, 0x0a
        /*009a*/ 	.short	(.L_67 - .L_66)
	.align		4
.L_66:
        /*009c*/ 	.word	index@(.nv.constant0.required_memory)
        /*00a0*/ 	.short	0x0380
        /*00a2*/ 	.short	0x0030


	//----- nvinfo : EIATTR_SW_WAR
	.align		4
.L_67:
        /*00a4*/ 	.byte	0x04, 0x36
        /*00a6*/ 	.short	(.L_69 - .L_68)
.L_68:
        /*00a8*/ 	.word	0x00000008
.L_69:


//--------------------- .nv.callgraph             --------------------------
	.section	.nv.callgraph,"",@"SHT_CUDA_CALLGRAPH"
	.align	4
	.sectionentsize	8
	.align		4
        /*0000*/ 	.word	0x00000000
	.align		4
        /*0004*/ 	.word	0xffffffff
	.align		4
        /*0008*/ 	.word	0x00000000
	.align		4
        /*000c*/ 	.word	0xfffffffe
	.align		4
        /*0010*/ 	.word	0x00000000
	.align		4
        /*0014*/ 	.word	0xfffffffd
	.align		4
        /*0018*/ 	.word	0x00000000
	.align		4
        /*001c*/ 	.word	0xfffffffc


//--------------------- .text.prescan             --------------------------
	.section	.text.prescan,"ax",@progbits
	.align	128
        .global         prescan
        .type           prescan,@function
        .size           prescan,(.L_x_10 - prescan)
        .other          prescan,@"STO_CUDA_ENTRY STV_DEFAULT"
prescan:
.text.prescan:
[----:B------:R-:W-:Y:S01]  /*0000*/  LDC R1, c[0x0][0x37c] ;  /* 0x0000df00ff017b82 */ /* 0x000fe20000000800 */
[----:B------:R-:W0:Y:S01]  /*0010*/  S2R R14, SR_TID.X ;  /* 0x00000000000e7919 */ /* 0x000e220000002100 */
[----:B------:R-:W1:Y:S01]  /*0020*/  LDCU.64 UR4, c[0x0][0x380] ;  /* 0x00007000ff0477ac */ /* 0x000e620008000a00 */
[----:B------:R-:W-:Y:S01]  /*0030*/  IMAD.MOV.U32 R13, RZ, RZ, RZ ;  /* 0x000000ffff0d7224 */ /* 0x000fe200078e00ff */
[----:B------:R-:W2:Y:S01]  /*0040*/  S2R R2, SR_CTAID.X ;  /* 0x0000000000027919 */ /* 0x000ea20000002500 */
[----:B------:R-:W3:Y:S01]  /*0050*/  LDCU.64 UR6, c[0x0][0x358] ;  /* 0x00006b00ff0677ac */ /* 0x000ee20008000a00 */
[----:B0-----:R-:W-:-:S04]  /*0060*/  IMAD.SHL.U32 R12, R14, 0x2, RZ ;  /* 0x000000020e0c7824 */ /* 0x001fc800078e00ff */
[----:B--2---:R-:W-:-:S04]  /*0070*/  IMAD.WIDE.U32 R4, R2, 0x40, R12 ;  /* 0x0000004002047825 */ /* 0x004fc800078e000c */
[C---:B------:R-:W-:Y:S01]  /*0080*/  IMAD.SHL.U32 R0, R4.reuse, 0x4, RZ ;  /* 0x0000000404007824 */ /* 0x040fe200078e00ff */
[----:B------:R-:W-:-:S04]  /*0090*/  SHF.L.U64.HI R3, R4, 0x2, R5 ;  /* 0x0000000204037819 */ /* 0x000fc80000010205 */
[----:B-1----:R-:W-:-:S04]  /*00a0*/  IADD3 R4, P0, PT, R0, UR4, RZ ;  /* 0x0000000400047c10 */ /* 0x002fc8000ff1e0ff */
[----:B------:R-:W-:-:S05]  /*00b0*/  IADD3.X R5, PT, PT, R3, UR5, RZ, P0, !PT ;  /* 0x0000000503057c10 */ /* 0x000fca00087fe4ff */
[----:B---3--:R-:W2:Y:S04]  /*00c0*/  LDG.E R8, desc[UR6][R4.64] ;  /* 0x0000000604087981 */ /* 0x008ea8000c1e1900 */
[----:B------:R-:W3:Y:S01]  /*00d0*/  LDG.E R10, desc[UR6][R4.64+0x4] ;  /* 0x00000406040a7981 */ /* 0x000ee2000c1e1900 */
[----:B------:R-:W0:Y:S01]  /*00e0*/  S2UR UR5, SR_CgaCtaId ;  /* 0x00000000000579c3 */ /* 0x000e220000008800 */
[----:B------:R-:W-:Y:S01]  /*00f0*/  UMOV UR4, 0x400 ;  /* 0x0000040000047882 */ /* 0x000fe20000000000 */
[----:B------:R-:W-:Y:S01]  /*0100*/  ISETP.GT.U32.AND P0, PT, R14, 0x1f, PT ;  /* 0x0000001f0e00780c */ /* 0x000fe20003f04070 */
[----:B------:R-:W-:Y:S01]  /*0110*/  VIADD R15, R12, 0x1 ;  /* 0x000000010c0f7836 */ /* 0x000fe20000000000 */
[----:B------:R-:W-:Y:S01]  /*0120*/  ISETP.GT.U32.AND P1, PT, R14, 0xf, PT ;  /* 0x0000000f0e00780c */ /* 0x000fe20003f24070 */
[----:B0-----:R-:W-:-:S06]  /*0130*/  ULEA UR4, UR5, UR4, 0x18 ;  /* 0x0000000405047291 */ /* 0x001fcc000f8ec0ff */
[----:B------:R-:W-:Y:S02]  /*0140*/  LEA R13, R14, UR4, 0x4 ;  /* 0x000000040e0d7c11 */ /* 0x000fe4000f8e20ff */
[----:B--2---:R-:W-:Y:S02]  /*0150*/  SHF.R.S32.HI R9, RZ, 0x1f, R8 ;  /* 0x0000001fff097819 */ /* 0x004fe40000011408 */
[----:B---3--:R-:W-:-:S05]  /*0160*/  SHF.R.S32.HI R11, RZ, 0x1f, R10 ;  /* 0x0000001fff0b7819 */ /* 0x008fca000001140a */
[----:B------:R-:W-:Y:S01]  /*0170*/  STS.128 [R13], R8 ;  /* 0x000000080d007388 */ /* 0x000fe20000000c00 */
[----:B------:R-:W-:Y:S06]  /*0180*/  BAR.SYNC.DEFER_BLOCKING 0x0 ;  /* 0x0000000000007b1d */ /* 0x000fec0000010000 */
[----:B------:R-:W0:Y:S02]  /*0190*/  @!P0 LDS.128 R4, [R13] ;  /* 0x000000000d048984 */ /* 0x000e240000000c00 */
[----:B0-----:R-:W-:Y:S02]  /*01a0*/  @!P0 IADD3 R16, P2, PT, R4, R6, RZ ;  /* 0x0000000604108210 */ /* 0x001fe40007f5e0ff */
[----:B------:R-:W-:-:S03]  /*01b0*/  LEA R4, R15, UR4, 0x4 ;  /* 0x000000040f047c11 */ /* 0x000fc6000f8e20ff */
[----:B------:R-:W-:Y:S01]  /*01c0*/  @!P0 IMAD.X R17, R5, 0x1, R7, P2 ;  /* 0x0000000105118824 */ /* 0x000fe200010e0607 */
[----:B------:R-:W-:Y:S01]  /*01d0*/  ISETP.GT.U32.AND P2, PT, R14, 0x7, PT ;  /* 0x000000070e00780c */ /* 0x000fe20003f44070 */
[----:B------:R-:W-:-:S03]  /*01e0*/  IMAD R5, R15, 0x10, R4 ;  /* 0x000000100f057824 */ /* 0x000fc600078e0204 */
[----:B------:R-:W-:Y:S01]  /*01f0*/  @!P0 STS.64 [R13+0x8], R16 ;  /* 0x000008100d008388 */ /* 0x000fe20000000a00 */
[----:B------:R-:W-:Y:S06]  /*0200*/  BAR.SYNC.DEFER_BLOCKING 0x0 ;  /* 0x0000000000007b1d */ /* 0x000fec0000010000 */
[----:B------:R-:W-:Y:S04]  /*0210*/  @!P1 LDS.64 R6, [R4+-0x8] ;  /* 0xfffff80004069984 */ /* 0x000fe80000000a00 */
[----:B------:R-:W0:Y:S02]  /*0220*/  @!P1 LDS.64 R8, [R4+0x8] ;  /* 0x0000080004089984 */ /* 0x000e240000000a00 */
[----:B0-----:R-:W-:-:S05]  /*0230*/  @!P1 IADD3 R10, P3, PT, R6, R8, RZ ;  /* 0x00000008060a9210 */ /* 0x001fca0007f7e0ff */
[----:B------:R-:W-:Y:S01]  /*0240*/  @!P1 IMAD.X R11, R7, 0x1, R9, P3 ;  /* 0x00000001070b9824 */ /* 0x000fe200018e0609 */
[----:B------:R-:W-:-:S04]  /*0250*/  ISETP.GT.U32.AND P3, PT, R14, 0x3, PT ;  /* 0x000000030e00780c */ /* 0x000fc80003f64070 */
[----:B------:R-:W-:Y:S01]  /*0260*/  @!P1 STS.64 [R4+0x8], R10 ;  /* 0x0000080a04009388 */ /* 0x000fe20000000a00 */
[----:B------:R-:W-:Y:S06]  /*0270*/  BAR.SYNC.DEFER_BLOCKING 0x0 ;  /* 0x0000000000007b1d */ /* 0x000fec0000010000 */
[----:B------:R-:W-:Y:S04]  /*0280*/  @!P2 LDS.64 R6, [R5+-0x8] ;  /* 0xfffff8000506a984 */ /* 0x000fe80000000a00 */
[----:B------:R-:W0:Y:S02]  /*0290*/  @!P2 LDS.64 R8, [R5+0x18] ;  /* 0x000018000508a984 */ /* 0x000e240000000a00 */
[----:B0-----:R-:W-:Y:S01]  /*02a0*/  @!P2 IADD3 R16, P4, PT, R6, R8, RZ ;  /* 0x000000080610a210 */ /* 0x001fe20007f9e0ff */
[----:B------:R-:W-:-:S02]  /*02b0*/  IMAD R6, R15, 0x30, R4 ;  /* 0x000000300f067824 */ /* 0x000fc400078e0204 */
[----:B------:R-:W-:Y:S02]  /*02c0*/  IMAD R15, R15, 0x70, R4 ;  /* 0x000000700f0f7824 */ /* 0x000fe400078e0204 */
[----:B------:R-:W-:Y:S01]  /*02d0*/  @!P2 IMAD.X R17, R7, 0x1, R9, P4 ;  /* 0x000000010711a824 */ /* 0x000fe200020e0609 */
[----:B------:R-:W-:-:S04]  /*02e0*/  ISETP.GT.U32.AND P4, PT, R14, 0x1, PT ;  /* 0x000000010e00780c */ /* 0x000fc80003f84070 */
[----:B------:R-:W-:Y:S01]  /*02f0*/  @!P2 STS.64 [R5+0x18], R16 ;  /* 0x000018100500a388 */ /* 0x000fe20000000a00 */
[----:B------:R-:W-:Y:S06]  /*0300*/  BAR.SYNC.DEFER_BLOCKING 0x0 ;  /* 0x0000000000007b1d */ /* 0x000fec0000010000 */
[----:B------:R-:W-:Y:S04]  /*0310*/  @!P3 LDS.64 R8, [R6+-0x8] ;  /* 0xfffff8000608b984 */ /* 0x000fe80000000a00 */
[----:B------:R-:W0:Y:S02]  /*0320*/  @!P3 LDS.64 R10, [R6+0x38] ;  /* 0x00003800060ab984 */ /* 0x000e240000000a00 */
[----:B0-----:R-:W-:-:S05]  /*0330*/  @!P3 IADD3 R18, P5, PT, R8, R10, RZ ;  /* 0x0000000a0812b210 */ /* 0x001fca0007fbe0ff */
[----:B------:R-:W-:Y:S01]  /*0340*/  @!P3 IMAD.X R19, R9, 0x1, R11, P5 ;  /* 0x000000010913b824 */ /* 0x000fe200028e060b */
[----:B------:R-:W-:-:S04]  /*0350*/  ISETP.NE.AND P5, PT, R14, RZ, PT ;  /* 0x000000ff0e00720c */ /* 0x000fc80003fa5270 */
[----:B------:R-:W-:Y:S01]  /*0360*/  @!P3 STS.64 [R6+0x38], R18 ;  /* 0x000038120600b388 */ /* 0x000fe20000000a00 */
[----:B------:R-:W-:Y:S06]  /*0370*/  BAR.SYNC.DEFER_BLOCKING 0x0 ;  /* 0x0000000000007b1d */ /* 0x000fec0000010000 */
[----:B------:R-:W-:Y:S04]  /*0380*/  @!P4 LDS.64 R8, [R15+-0x8] ;  /* 0xfffff8000f08c984 */ /* 0x000fe80000000a00 */
[----:B------:R-:W0:Y:S02]  /*0390*/  @!P4 LDS.64 R10, [R15+0x78] ;  /* 0x000078000f0ac984 */ /* 0x000e240000000a00 */
[----:B0-----:R-:W-:-:S05]  /*03a0*/  @!P4 IADD3 R16, P6, PT, R8, R10, RZ ;  /* 0x0000000a0810c210 */ /* 0x001fca0007fde0ff */
[----:B------:R-:W-:-:S05]  /*03b0*/  @!P4 IMAD.X R17, R9, 0x1, R11, P6 ;  /* 0x000000010911c824 */ /* 0x000fca00030e060b */
[----:B------:R-:W-:Y:S01]  /*03c0*/  @!P4 STS.64 [R15+0x78], R16 ;  /* 0x000078100f00c388 */ /* 0x000fe20000000a00 */
[----:B------:R-:W-:Y:S06]  /*03d0*/  BAR.SYNC.DEFER_BLOCKING 0x0 ;  /* 0x0000000000007b1d */ /* 0x000fec0000010000 */
[----:B------:R-:W-:Y:S04]  /*03e0*/  @!P5 LDS.64 R8, [UR4+0xf8] ;  /* 0x0000f804ff08d984 */ /* 0x000fe80008000a00 */
[----:B------:R-:W0:Y:S02]  /*03f0*/  @!P5 LDS.64 R10, [UR4+0x1f8] ;  /* 0x0001f804ff0ad984 */ /* 0x000e240008000a00 */
[----:B0-----:R-:W-:-:S05]  /*0400*/  @!P5 IADD3 R18, P6, PT, R8, R10, RZ ;  /* 0x0000000a0812d210 */ /* 0x001fca0007fde0ff */
[----:B------:R-:W-:Y:S02]  /*0410*/  @!P5 IMAD.X R19, R9, 0x1, R11, P6 ;  /* 0x000000010913d824 */ /* 0x000fe400030e060b */
[----:B------:R-:W0:Y:S03]  /*0420*/  @!P5 LDC.64 R8, c[0x0][0x398] ;  /* 0x0000e600ff08db82 */ /* 0x000e260000000a00 */
[----:B------:R-:W-:Y:S05]  /*0430*/  @!P5 STS.64 [UR4+0x1f8], R18 ;  /* 0x0001f812ff00d988 */ /* 0x000fea0008000a04 */
[----:B------:R-:W-:Y:S01]  /*0440*/  BAR.SYNC.DEFER_BLOCKING 0x0 ;  /* 0x0000000000007b1d */ /* 0x000fe20000010000 */
[----:B0-----:R-:W-:-:S05]  /*0450*/  @!P5 IMAD.WIDE.U32 R8, R2, 0x4, R8 ;  /* 0x000000040208d825 */ /* 0x001fca00078e0008 */
[----:B------:R-:W0:Y:S04]  /*0460*/  @!P5 LDS R7, [UR4+0x1f8] ;  /* 0x0001f804ff07d984 */ /* 0x000e280008000800 */
[----:B------:R-:W-:Y:S04]  /*0470*/  @!P5 STS.64 [UR4+0x1f8], RZ ;  /* 0x0001f8ffff00d988 */ /* 0x000fe80008000a04 */
[----:B0-----:R-:W-:Y:S01]  /*0480*/  @!P5 STG.E desc[UR6][R8.64], R7 ;  /* 0x000000070800d986 */ /* 0x001fe2000c101906 */
[----:B------:R-:W-:Y:S06]  /*0490*/  BAR.SYNC.DEFER_BLOCKING 0x0 ;  /* 0x0000000000007b1d */ /* 0x000fec0000010000 */
[----:B------:R-:W-:Y:S04]  /*04a0*/  @!P5 LDS.64 R10, [UR4+0xf8] ;  /* 0x0000f804ff0ad984 */ /* 0x000fe80008000a00 */
[----:B------:R-:W0:Y:S02]  /*04b0*/  @!P5 LDS.64 R16, [UR4+0x1f8] ;  /* 0x0001f804ff10d984 */ /* 0x000e240008000a00 */
[----:B0-----:R-:W-:-:S02]  /*04c0*/  @!P5 IADD3 R20, P6, PT, R10, R16, RZ ;  /* 0x000000100a14d210 */ /* 0x001fc40007fde0ff */
[----:B------:R-:W-:Y:S03]  /*04d0*/  @!P5 STS.64 [UR4+0xf8], R16 ;  /* 0x0000f810ff00d988 */ /* 0x000fe60008000a04 */
[----:B------:R-:W-:-:S05]  /*04e0*/  @!P5 IMAD.X R21, R11, 0x1, R17, P6 ;  /* 0x000000010b15d824 */ /* 0x000fca00030e0611 */
[----:B------:R-:W-:Y:S01]  /*04f0*/  @!P5 STS.64 [UR4+0x1f8], R20 ;  /* 0x0001f814ff00d988 */ /* 0x000fe20008000a04 */
[----:B------:R-:W0:Y:S01]  /*0500*/  LDCU.64 UR4, c[0x0][0x388] ;  /* 0x00007100ff0477ac */ /* 0x000e220008000a00 */
[----:B------:R-:W-:Y:S06]  /*0510*/  BAR.SYNC.DEFER_BLOCKING 0x0 ;  /* 0x0000000000007b1d */ /* 0x000fec0000010000 */
[----:B------:R-:W-:Y:S04]  /*0520*/  @!P4 LDS.64 R10, [R15+-0x8] ;  /* 0xfffff8000f0ac984 */ /* 0x000fe80000000a00 */
[----:B------:R-:W1:Y:S02]  /*0530*/  @!P4 LDS.64 R8, [R15+0x78] ;  /* 0x000078000f08c984 */ /* 0x000e640000000a00 */
[----:B-1----:R-:W-:-:S02]  /*0540*/  @!P4 IADD3 R18, P5, PT, R10, R8, RZ ;  /* 0x000000080a12c210 */ /* 0x002fc40007fbe0ff */
[----:B------:R-:W-:Y:S03]  /*0550*/  @!P4 STS.64 [R15+-0x8], R8 ;  /* 0xfffff8080f00c388 */ /* 0x000fe60000000a00 */
[----:B------:R-:W-:-:S05]  /*0560*/  @!P4 IMAD.X R19, R11, 0x1, R9, P5 ;  /* 0x000000010b13c824 */ /* 0x000fca00028e0609 */
[----:B------:R-:W-:Y:S01]  /*0570*/  @!P4 STS.64 [R15+0x78], R18 ;  /* 0x000078120f00c388 */ /* 0x000fe20000000a00 */
        /* <DEDUP_REMOVED lines=22> */
[----:B------:R-:W1:Y:S02]  /*06e0*/  @!P0 LDS.128 R16, [R13] ;  /* 0x000000000d108984 */ /* 0x000e640000000c00 */
[----:B-1----:R-:W-:Y:S01]  /*06f0*/  @!P0 IADD3 R2, P1, PT, R16, R18, RZ ;  /* 0x0000001210028210 */ /* 0x002fe20007f3e0ff */
[----:B------:R-:W-:-:S04]  /*0700*/  IMAD.MOV.U32 R16, RZ, RZ, R18 ;  /* 0x000000ffff107224 */ /* 0x000fc800078e0012 */
[--C-:B------:R-:W-:Y:S02]  /*0710*/  @!P0 IMAD.X R5, R17, 0x1, R19.reuse, P1 ;  /* 0x0000000111058824 */ /* 0x100fe400008e0613 */
[----:B------:R-:W-:Y:S02]  /*0720*/  IMAD.MOV.U32 R17, RZ, RZ, R19 ;  /* 0x000000ffff117224 */ /* 0x000fe400078e0013 */
[----:B------:R-:W-:Y:S02]  /*0730*/  @!P0 IMAD.MOV.U32 R18, RZ, RZ, R2 ;  /* 0x000000ffff128224 */ /* 0x000fe400078e0002 */
[----:B------:R-:W-:-:S05]  /*0740*/  @!P0 IMAD.MOV.U32 R19, RZ, RZ, R5 ;  /* 0x000000ffff138224 */ /* 0x000fca00078e0005 */
[----:B------:R-:W-:Y:S01]  /*0750*/  @!P0 STS.128 [R13], R16 ;  /* 0x000000100d008388 */ /* 0x000fe20000000c00 */
[----:B------:R-:W-:Y:S01]  /*0760*/  BAR.SYNC.DEFER_BLOCKING 0x0 ;  /* 0x0000000000007b1d */ /* 0x000fe20000010000 */
[----:B0-----:R-:W-:-:S04]  /*0770*/  IADD3 R2, P0, PT, R0, UR4, RZ ;  /* 0x0000000400027c10 */ /* 0x001fc8000ff1e0ff */
[----:B------:R-:W-:Y:S01]  /*0780*/  IADD3.X R3, PT, PT, R3, UR5, RZ, P0, !PT ;  /* 0x0000000503037c10 */ /* 0x000fe200087fe4ff */
[----:B------:R-:W0:Y:S04]  /*0790*/  LDS.128 R8, [R13] ;  /* 0x000000000d087984 */ /* 0x000e280000000c00 */
[----:B0-----:R-:W-:Y:S04]  /*07a0*/  STG.E desc[UR6][R2.64], R8 ;  /* 0x0000000802007986 */ /* 0x001fe8000c101906 */
[----:B------:R-:W-:Y:S01]  /*07b0*/  STG.E desc[UR6][R2.64+0x4], R10 ;  /* 0x0000040a02007986 */ /* 0x000fe2000c101906 */
[----:B------:R-:W-:Y:S05]  /*07c0*/  EXIT ;  /* 0x000000000000794d */ /* 0x000fea0003800000 */
.L_x_0:
[----:B------:R-:W-:-:S00]  /*07d0*/  BRA `(.L_x_0) ;  /* 0xfffffffc00fc7947 */ /* 0x000fc0000383ffff */
[----:B------:R-:W-:-:S00]  /*07e0*/  NOP ;  /* 0x0000000000007918 */ /* 0x000fc00000000000 */
        /* <DEDUP_REMOVED lines=9> */
.L_x_10:


//--------------------- .text.reduce              --------------------------
	.section	.text.reduce,"ax",@progbits
	.align	128
        .global         reduce
        .type           reduce,@function
        .size           reduce,(.L_x_11 - reduce)
        .other          reduce,@"STO_CUDA_ENTRY STV_DEFAULT"
reduce:
.text.reduce:
[----:B------:R-:W-:Y:S01]  /*0000*/  LDC R1, c[0x0][0x37c] ;  /* 0x0000df00ff017b82 */ /* 0x000fe20000000800 */
[----:B------:R-:W0:Y:S07]  /*0010*/  S2R R6, SR_TID.X ;  /* 0x0000000000067919 */ /* 0x000e2e0000002100 */
[----:B------:R-:W1:Y:S01]  /*0020*/  LDC.64 R2, c[0x0][0x380] ;  /* 0x0000e000ff027b82 */ /* 0x000e620000000a00 */
[----:B------:R-:W0:Y:S01]  /*0030*/  LDCU UR6, c[0x0][0x360] ;  /* 0x00006c00ff0677ac */ /* 0x000e220008000800 */
[----:B------:R-:W0:Y:S01]  /*0040*/  S2R R9, SR_CTAID.X ;  /* 0x0000000000097919 */ /* 0x000e220000002500 */
[----:B------:R-:W2:Y:S01]  /*0050*/  LDCU.64 UR8, c[0x0][0x358] ;  /* 0x00006b00ff0877ac */ /* 0x000ea20008000a00 */
[----:B0-----:R-:W-:-:S04]  /*0060*/  IMAD R5, R9, UR6, R6 ;  /* 0x0000000609057c24 */ /* 0x001fc8000f8e0206 */
[----:B-1----:R-:W-:-:S06]  /*0070*/  IMAD.WIDE.U32 R2, R5, 0x8, R2 ;  /* 0x0000000805027825 */ /* 0x002fcc00078e0002 */
[----:B--2---:R-:W2:Y:S01]  /*0080*/  LDG.E.64 R2, desc[UR8][R2.64] ;  /* 0x0000000802027981 */ /* 0x004ea2000c1e1b00 */
[----:B------:R-:W0:Y:S01]  /*0090*/  S2UR UR5, SR_CgaCtaId ;  /* 0x00000000000579c3 */ /* 0x000e220000008800 */
[----:B------:R-:W-:Y:S01]  /*00a0*/  UMOV UR4, 0x400 ;  /* 0x0000040000047882 */ /* 0x000fe20000000000 */
[----:B------:R-:W-:Y:S01]  /*00b0*/  UISETP.GE.U32.AND UP0, UPT, UR6, 0x2, UPT ;  /* 0x000000020600788c */ /* 0x000fe2000bf06070 */
[----:B------:R-:W-:Y:S01]  /*00c0*/  ISETP.NE.AND P2, PT, R6, RZ, PT ;  /* 0x000000ff0600720c */ /* 0x000fe20003f45270 */
[----:B0-----:R-:W-:-:S06]  /*00d0*/  ULEA UR4, UR5, UR4, 0x18 ;  /* 0x0000000405047291 */ /* 0x001fcc000f8ec0ff */
[----:B------:R-:W-:-:S05]  /*00e0*/  LEA R7, R6, UR4, 0x3 ;  /* 0x0000000406077c11 */ /* 0x000fca000f8e18ff */
[----:B--2---:R0:W-:Y:S01]  /*00f0*/  STS.64 [R7], R2 ;  /* 0x0000000207007388 */ /* 0x0041e20000000a00 */
[----:B------:R-:W-:Y:S06]  /*0100*/  BAR.SYNC.DEFER_BLOCKING 0x0 ;  /* 0x0000000000007b1d */ /* 0x000fec0000010000 */
[----:B------:R-:W-:Y:S05]  /*0110*/  BRA.U !UP0, `(.L_x_1) ;  /* 0x0000000108607547 */ /* 0x000fea000b800000 */
[----:B------:R-:W-:Y:S01]  /*0120*/  USHF.R.U32.HI UR4, URZ, 0x1, UR6 ;  /* 0x00000001ff047899 */ /* 0x000fe20008011606 */
[----:B------:R-:W-:Y:S01]  /*0130*/  IMAD.MOV.U32 R8, RZ, RZ, RZ ;  /* 0x000000ffff087224 */ /* 0x000fe200078e00ff */
[----:B------:R-:W1:Y:S04]  /*0140*/  LDCU.64 UR10, c[0x0][0x390] ;  /* 0x00007200ff0a77ac */ /* 0x000e680008000a00 */
[----:B------:R-:W-:-:S07]  /*0150*/  IMAD.U32 R11, RZ, RZ, UR4 ;  /* 0x00000004ff0b7e24 */ /* 0x000fce000f8e00ff */
.L_x_2:
[----:B------:R-:W-:-:S04]  /*0160*/  IADD3 R0, P0, PT, R6, R11, RZ ;  /* 0x0000000b06007210 */ /* 0x000fc80007f1e0ff */
[----:B-1----:R-:W-:Y:S01]  /*0170*/  ISETP.GE.U32.AND P1, PT, R0, UR10, PT ;  /* 0x0000000a00007c0c */ /* 0x002fe2000bf26070 */
[----:B------:R-:W-:Y:S01]  /*0180*/  IMAD.X R0, RZ, RZ, R8, P0 ;  /* 0x000000ffff007224 */ /* 0x000fe200000e0608 */
[----:B------:R-:W-:-:S04]  /*0190*/  ISETP.LE.U32.AND P0, PT, R11, R6, PT ;  /* 0x000000060b00720c */ /* 0x000fc80003f03070 */
[----:B------:R-:W-:-:S04]  /*01a0*/  ISETP.GE.U32.AND.EX P1, PT, R0, UR11, PT, P1 ;  /* 0x0000000b00007c0c */ /* 0x000fc8000bf26110 */
[----:B------:R-:W-:-:S13]  /*01b0*/  ISETP.LE.U32.OR.EX P0, PT, R8, RZ, P1, P0 ;  /* 0x000000ff0800720c */ /* 0x000fda0000f03500 */
[C---:B------:R-:W-:Y:S01]  /*01c0*/  @!P0 IMAD R0, R11.reuse, 0x8, R7 ;  /* 0x000000080b008824 */ /* 0x040fe200078e0207 */
[----:B------:R-:W-:Y:S04]  /*01d0*/  @!P0 LDS.64 R4, [R7] ;  /* 0x0000000007048984 */ /* 0x000fe80000000a00 */
[----:B0-----:R-:W0:Y:S02]  /*01e0*/  @!P0 LDS.64 R2, [R0] ;  /* 0x0000000000028984 */ /* 0x001e240000000a00 */
[----:B0-----:R-:W-:Y:S02]  /*01f0*/  @!P0 IADD3 R2, P1, PT, R2, R4, RZ ;  /* 0x0000000402028210 */ /* 0x001fe40007f3e0ff */
[----:B------:R-:W-:-:S03]  /*0200*/  SHF.R.U64 R4, R11, 0x1, R8 ;  /* 0x000000010b047819 */ /* 0x000fc60000001208 */
[----:B------:R-:W-:Y:S01]  /*0210*/  @!P0 IMAD.X R3, R3, 0x1, R5, P1 ;  /* 0x0000000103038824 */ /* 0x000fe200008e0605 */
[----:B------:R-:W-:-:S04]  /*0220*/  SHF.R.U32.HI R5, RZ, 0x1, R8 ;  /* 0x00000001ff057819 */ /* 0x000fc80000011608 */
[----:B------:R2:W-:Y:S01]  /*0230*/  @!P0 STS.64 [R7], R2 ;  /* 0x0000000207008388 */ /* 0x0005e20000000a00 */
[----:B------:R-:W-:Y:S01]  /*0240*/  BAR.SYNC.DEFER_BLOCKING 0x0 ;  /* 0x0000000000007b1d */ /* 0x000fe20000010000 */
[----:B------:R-:W-:Y:S01]  /*0250*/  ISETP.GT.U32.AND P0, PT, R11, 0x1, PT ;  /* 0x000000010b00780c */ /* 0x000fe20003f04070 */
[----:B------:R-:W-:-:S03]  /*0260*/  IMAD.MOV.U32 R11, RZ, RZ, R4 ;  /* 0x000000ffff0b7224 */ /* 0x000fc600078e0004 */
[----:B------:R-:W-:Y:S01]  /*0270*/  ISETP.GT.U32.AND.EX P0, PT, R8, RZ, PT, P0 ;  /* 0x000000ff0800720c */ /* 0x000fe20003f04100 */
[----:B------:R-:W-:-:S12]  /*0280*/  IMAD.MOV.U32 R8, RZ, RZ, R5 ;  /* 0x000000ffff087224 */ /* 0x000fd800078e0005 */
[----:B--2---:R-:W-:Y:S05]  /*0290*/  @P0 BRA `(.L_x_2) ;  /* 0xfffffffc00b00947 */ /* 0x004fea000383ffff */
.L_x_1:
[----:B------:R-:W-:Y:S05]  /*02a0*/  @P2 EXIT ;  /* 0x000000000000294d */ /* 0x000fea0003800000 */
[----:B------:R-:W1:Y:S01]  /*02b0*/  S2UR UR5, SR_CgaCtaId ;  /* 0x00000000000579c3 */ /* 0x000e620000008800 */
[----:B------:R-:W-:-:S07]  /*02c0*/  UMOV UR4, 0x400 ;  /* 0x0000040000047882 */ /* 0x000fce0000000000 */
[----:B------:R-:W2:Y:S01]  /*02d0*/  LDC.64 R4, c[0x0][0x388] ;  /* 0x0000e200ff047b82 */ /* 0x000ea20000000a00 */
[----:B-1----:R-:W-:Y:S01]  /*02e0*/  ULEA UR4, UR5, UR4, 0x18 ;  /* 0x0000000405047291 */ /* 0x002fe2000f8ec0ff */
[----:B--2---:R-:W-:-:S08]  /*02f0*/  IMAD.WIDE.U32 R4, R9, 0x8, R4 ;  /* 0x0000000809047825 */ /* 0x004fd000078e0004 */
[----:B0-----:R-:W0:Y:S04]  /*0300*/  LDS.64 R2, [UR4] ;  /* 0x00000004ff027984 */ /* 0x001e280008000a00 */
[----:B0-----:R-:W-:Y:S01]  /*0310*/  STG.E.64 desc[UR8][R4.64], R2 ;  /* 0x0000000204007986 */ /* 0x001fe2000c101b08 */
[----:B------:R-:W-:Y:S05]  /*0320*/  EXIT ;  /* 0x000000000000794d */ /* 0x000fea0003800000 */
.L_x_3:
        /* <DEDUP_REMOVED lines=13> */
.L_x_11:


//--------------------- .text.required_memory     --------------------------
	.section	.text.required_memory,"ax",@progbits
	.align	128
        .global         required_memory
        .type           required_memory,@function
        .size           required_memory,(.L_x_12 - required_memory)
        .other          required_memory,@"STO_CUDA_ENTRY STV_DEFAULT"
required_memory:
.text.required_memory:
[----:B------:R-:W-:Y:S01]  /*0000*/  LDC R1, c[0x0][0x37c] ;  /* 0x0000df00ff017b82 */ /* 0x000fe20000000800 */
[----:B------:R-:W0:Y:S07]  /*0010*/  S2R R0, SR_TID.Y ;  /* 0x0000000000007919 */ /* 0x000e2e0000002200 */
[----:B------:R-:W0:Y:S01]  /*0020*/  S2UR UR4, SR_CTAID.Y ;  /* 0x00000000000479c3 */ /* 0x000e220000002600 */
[----:B------:R-:W1:Y:S07]  /*0030*/  S2R R3, SR_TID.X ;  /* 0x0000000000037919 */ /* 0x000e6e0000002100 */
[----:B------:R-:W0:Y:S08]  /*0040*/  LDC R7, c[0x0][0x364] ;  /* 0x0000d900ff077b82 */ /* 0x000e300000000800 */
[----:B------:R-:W2:Y:S08]  /*0050*/  LDC.64 R10, c[0x0][0x3a8] ;  /* 0x0000ea00ff0a7b82 */ /* 0x000eb00000000a00 */
[----:B------:R-:W1:Y:S08]  /*0060*/  S2UR UR5, SR_CTAID.X ;  /* 0x00000000000579c3 */ /* 0x000e700000002500 */
[----:B------:R-:W1:Y:S01]  /*0070*/  LDC R2, c[0x0][0x360] ;  /* 0x0000d800ff027b82 */ /* 0x000e620000000800 */
[----:B0-----:R-:W-:-:S07]  /*0080*/  IMAD R7, R7, UR4, R0 ;  /* 0x0000000407077c24 */ /* 0x001fce000f8e0200 */
[----:B------:R-:W0:Y:S01]  /*0090*/  LDC.64 R4, c[0x0][0x3a0] ;  /* 0x0000e800ff047b82 */ /* 0x000e220000000a00 */
[----:B--2---:R-:W-:-:S04]  /*00a0*/  IADD3 R0, P1, PT, R10, -0x1, RZ ;  /* 0xffffffff0a007810 */ /* 0x004fc80007f3e0ff */
[----:B------:R-:W-:Y:S02]  /*00b0*/  ISETP.GT.U32.AND P0, PT, R0, R7, PT ;  /* 0x000000070000720c */ /* 0x000fe40003f04070 */
[----:B------:R-:W-:-:S04]  /*00c0*/  IADD3.X R0, PT, PT, R11, -0x1, RZ, P1, !PT ;  /* 0xffffffff0b007810 */ /* 0x000fc80000ffe4ff */
[----:B------:R-:W-:Y:S01]  /*00d0*/  ISETP.GT.U32.AND.EX P0, PT, R0, RZ, PT, P0 ;  /* 0x000000ff0000720c */ /* 0x000fe20003f04100 */
[----:B-1----:R-:W-:Y:S01]  /*00e0*/  IMAD R2, R2, UR5, R3 ;  /* 0x0000000502027c24 */ /* 0x002fe2000f8e0203 */
[----:B0-----:R-:W-:-:S04]  /*00f0*/  IADD3 R9, P2, PT, R4, -0x1, RZ ;  /* 0xffffffff04097810 */ /* 0x001fc80007f5e0ff */
[----:B------:R-:W-:Y:S02]  /*0100*/  IADD3.X R6, PT, PT, R5, -0x1, RZ, P2, !PT ;  /* 0xffffffff05067810 */ /* 0x000fe400017fe4ff */
[----:B------:R-:W-:-:S04]  /*0110*/  ISETP.LE.U32.AND P1, PT, R9, R2, PT ;  /* 0x000000020900720c */ /* 0x000fc80003f23070 */
[----:B------:R-:W-:-:S13]  /*0120*/  ISETP.LE.U32.OR.EX P0, PT, R6, RZ, !P0, P1 ;  /* 0x000000ff0600720c */ /* 0x000fda0004703510 */
[----:B------:R-:W-:Y:S05]  /*0130*/  @P0 EXIT ;  /* 0x000000000000094d */ /* 0x000fea0003800000 */
[----:B------:R-:W0:Y:S01]  /*0140*/  LDCU.64 UR6, c[0x0][0x380] ;  /* 0x00007000ff0677ac */ /* 0x000e220008000a00 */
[----:B------:R-:W-:Y:S02]  /*0150*/  IMAD.MOV.U32 R3, RZ, RZ, RZ ;  /* 0x000000ffff037224 */ /* 0x000fe400078e00ff */
[C---:B------:R-:W-:Y:S01]  /*0160*/  IMAD R0, R7.reuse, R5, RZ ;  /* 0x0000000507007224 */ /* 0x040fe200078e02ff */
[----:B------:R-:W1:Y:S01]  /*0170*/  LDCU.64 UR4, c[0x0][0x358] ;  /* 0x00006b00ff0477ac */ /* 0x000e620008000a00 */
[----:B------:R-:W-:-:S04]  /*0180*/  IMAD.WIDE.U32 R8, R7, R4, R2 ;  /* 0x0000000407087225 */ /* 0x000fc800078e0002 */
[----:B------:R-:W-:Y:S01]  /*0190*/  IMAD.IADD R9, R9, 0x1, R0 ;  /* 0x0000000109097824 */ /* 0x000fe200078e0200 */
[----:B0-----:R-:W-:-:S04]  /*01a0*/  LEA R16, P0, R8, UR6, 0x3 ;  /* 0x0000000608107c11 */ /* 0x001fc8000f8018ff */
[----:B------:R-:W-:Y:S01]  /*01b0*/  LEA.HI.X R17, R8, UR7, R9, 0x3, P0 ;  /* 0x0000000708117c11 */ /* 0x000fe200080f1c09 */
[----:B------:R-:W0:Y:S01]  /*01c0*/  LDCU.64 UR6, c[0x0][0x390] ;  /* 0x00007200ff0677ac */ /* 0x000e220008000a00 */
[----:B------:R-:W-:-:S03]  /*01d0*/  LEA R10, P0, R4, R16, 0x3 ;  /* 0x00000010040a7211 */ /* 0x000fc600078018ff */
[----:B-1----:R-:W0:Y:S01]  /*01e0*/  LDG.E.64 R18, desc[UR4][R16.64+0x8] ;  /* 0x0000080410127981 */ /* 0x002e22000c1e1b00 */
[----:B------:R-:W-:-:S03]  /*01f0*/  LEA.HI.X R11, R4, R17, R5, 0x3, P0 ;  /* 0x00000011040b7211 */ /* 0x000fc600000f1c05 */
[----:B------:R-:W2:Y:S04]  /*0200*/  LDG.E.64 R8, desc[UR4][R16.64] ;  /* 0x0000000410087981 */ /* 0x000ea8000c1e1b00 */
[----:B------:R-:W3:Y:S04]  /*0210*/  LDG.E.64 R12, desc[UR4][R10.64] ;  /* 0x000000040a0c7981 */ /* 0x000ee8000c1e1b00 */
[----:B------:R-:W4:Y:S01]  /*0220*/  LDG.E.64 R14, desc[UR4][R10.64+0x8] ;  /* 0x000008040a0e7981 */ /* 0x000f22000c1e1b00 */
[----:B------:R-:W-:Y:S01]  /*0230*/  IMAD.MOV.U32 R6, RZ, RZ, 0x3 ;  /* 0x00000003ff067424 */ /* 0x000fe200078e00ff */
[----:B------:R-:W-:Y:S01]  /*0240*/  BSSY.RECONVERGENT B0, `(.L_x_4) ;  /* 0x000002f000007945 */ /* 0x000fe20003800200 */
[----:B0-----:R-:W-:-:S02]  /*0250*/  DSETP.GT.AND P1, PT, R18, UR6, PT ;  /* 0x0000000612007e2a */ /* 0x001fc4000bf24000 */
[----:B--2---:R-:W-:Y:S02]  /*0260*/  DSETP.GT.AND P0, PT, R8, UR6, PT ;  /* 0x0000000608007e2a */ /* 0x004fe4000bf04000 */
[----:B---3--:R-:W-:Y:S02]  /*0270*/  DSETP.GT.AND P2, PT, R12, UR6, PT ;  /* 0x000000060c007e2a */ /* 0x008fe4000bf44000 */
[----:B----4-:R-:W-:Y:S02]  /*0280*/  DSETP.GT.AND P3, PT, R14, UR6, PT ;  /* 0x000000060e007e2a */ /* 0x010fe4000bf64000 */
[----:B------:R-:W-:-:S06]  /*0290*/  SEL R5, RZ, 0x1, !P0 ;  /* 0x00000001ff057807 */ /* 0x000fcc0004000000 */
[----:B------:R-:W-:-:S04]  /*02a0*/  @P1 SEL R5, R6, 0x2, P0 ;  /* 0x0000000206051807 */ /* 0x000fc80000000000 */
[----:B------:R-:W-:-:S04]  /*02b0*/  @P2 LOP3.LUT R5, R5, 0x4, RZ, 0xfc, !PT ;  /* 0x0000000405052812 */ /* 0x000fc800078efcff */
[----:B------:R-:W-:-:S04]  /*02c0*/  @P3 LOP3.LUT R5, R5, 0x8, RZ, 0xfc, !PT ;  /* 0x0000000805053812 */ /* 0x000fc800078efcff */
[----:B------:R-:W-:-:S04]  /*02d0*/  ISETP.GT.U32.AND P0, PT, R5, 0x8, PT ;  /* 0x000000080500780c */ /* 0x000fc80003f04070 */
[----:B------:R-:W-:-:S13]  /*02e0*/  ISETP.GT.AND.EX P0, PT, RZ, RZ, PT, P0 ;  /* 0x000000ffff00720c */ /* 0x000fda0003f04300 */
[----:B------:R-:W-:Y:S05]  /*02f0*/  @P0 BRA `(.L_x_5) ;  /* 0x00000000001c0947 */ /* 0x000fea0003800000 */
[----:B------:R-:W-:-:S04]  /*0300*/  ISETP.NE.U32.AND P0, PT, R5, RZ, PT ;  /* 0x000000ff0500720c */ /* 0x000fc80003f05070 */
[----:B------:R-:W-:-:S13]  /*0310*/  ISETP.NE.AND.EX P0, PT, RZ, RZ, PT, P0 ;  /* 0x000000ffff00720c */ /* 0x000fda0003f05300 */
[----:B------:R-:W-:Y:S05]  /*0320*/  @!P0 BRA `(.L_x_6) ;  /* 0x0000000000288947 */ /* 0x000fea0003800000 */
[----:B------:R-:W-:-:S04]  /*0330*/  ISETP.NE.U32.AND P0, PT, R5, 0x6, PT ;  /* 0x000000060500780c */ /* 0x000fc80003f05070 */
[----:B------:R-:W-:-:S13]  /*0340*/  ISETP.NE.AND.EX P0, PT, RZ, RZ, PT, P0 ;  /* 0x000000ffff00720c */ /* 0x000fda0003f05300 */
[----:B------:R-:W-:Y:S05]  /*0350*/  @!P0 BRA `(.L_x_7) ;  /* 0x0000000000748947 */ /* 0x000fea0003800000 */
[----:B------:R-:W-:Y:S05]  /*0360*/  BRA `(.L_x_8) ;  /* 0x0000000000407947 */ /* 0x000fea0003800000 */
.L_x_5:
[----:B------:R-:W-:-:S04]  /*0370*/  ISETP.NE.U32.AND P0, PT, R5, 0x9, PT ;  /* 0x000000090500780c */ /* 0x000fc80003f05070 */
[----:B------:R-:W-:-:S13]  /*0380*/  ISETP.NE.AND.EX P0, PT, RZ, RZ, PT, P0 ;  /* 0x000000ffff00720c */ /* 0x000fda0003f05300 */
[----:B------:R-:W-:Y:S05]  /*0390*/  @!P0 BRA `(.L_x_7) ;  /* 0x0000000000648947 */ /* 0x000fea0003800000 */
[----:B------:R-:W-:-:S04]  /*03a0*/  ISETP.NE.U32.AND P0, PT, R5, 0xf, PT ;  /* 0x0000000f0500780c */ /* 0x000fc80003f05070 */
[----:B------:R-:W-:-:S13]  /*03b0*/  ISETP.NE.AND.EX P0, PT, RZ, RZ, PT, P0 ;  /* 0x000000ffff00720c */ /* 0x000fda0003f05300 */
[----:B------:R-:W-:Y:S05]  /*03c0*/  @P0 BRA `(.L_x_8) ;  /* 0x0000000000280947 */ /* 0x000fea0003800000 */
.L_x_6:
[----:B------:R-:W-:Y:S01]  /*03d0*/  IADD3 R8, P0, PT, RZ, -R7, RZ ;  /* 0x80000007ff087210 */ /* 0x000fe20007f1e0ff */
[----:B------:R-:W0:Y:S04]  /*03e0*/  LDCU.64 UR6, c[0x0][0x388] ;  /* 0x00007100ff0677ac */ /* 0x000e280008000a00 */
[----:B------:R-:W-:Y:S02]  /*03f0*/  IMAD.X R9, RZ, RZ, -0x1, P0 ;  /* 0xffffffffff097424 */ /* 0x000fe400000e06ff */
[----:B------:R-:W-:-:S03]  /*0400*/  IMAD.WIDE.U32 R4, R7, R4, R8 ;  /* 0x0000000407047225 */ /* 0x000fc600078e0008 */
[----:B------:R-:W-:-:S05]  /*0410*/  IADD3 R2, P0, PT, R2, R4, RZ ;  /* 0x0000000402027210 */ /* 0x000fca0007f1e0ff */
[----:B------:R-:W-:Y:S01]  /*0420*/  IMAD.X R5, R0, 0x1, R5, P0 ;  /* 0x0000000100057824 */ /* 0x000fe200000e0605 */
[----:B0-----:R-:W-:-:S04]  /*0430*/  LEA R4, P0, R2, UR6, 0x3 ;  /* 0x0000000602047c11 */ /* 0x001fc8000f8018ff */
[----:B------:R-:W-:-:S05]  /*0440*/  LEA.HI.X R5, R2, UR7, R5, 0x3, P0 ;  /* 0x0000000702057c11 */ /* 0x000fca00080f1c05 */
[----:B------:R-:W-:Y:S01]  /*0450*/  STG.E.64 desc[UR4][R4.64], RZ ;  /* 0x000000ff04007986 */ /* 0x000fe2000c101b04 */
[----:B------:R-:W-:Y:S05]  /*0460*/  EXIT ;  /* 0x000000000000794d */ /* 0x000fea0003800000 */
.L_x_8:
[----:B------:R-:W-:Y:S01]  /*0470*/  IADD3 R8, P0, PT, RZ, -R7, RZ ;  /* 0x80000007ff087210 */ /* 0x000fe20007f1e0ff */
[----:B------:R-:W0:Y:S01]  /*0480*/  LDCU.64 UR6, c[0x0][0x388] ;  /* 0x00007100ff0677ac */ /* 0x000e220008000a00 */
[----:B------:R-:W-:-:S03]  /*0490*/  IMAD.MOV.U32 R3, RZ, RZ, 0x0 ;  /* 0x00000000ff037424 */ /* 0x000fc600078e00ff */
[----:B------:R-:W-:Y:S02]  /*04a0*/  IMAD.X R9, RZ, RZ, -0x1, P0 ;  /* 0xffffffffff097424 */ /* 0x000fe400000e06ff */
[----:B------:R-:W-:-:S03]  /*04b0*/  IMAD.WIDE.U32 R8, R7, R4, R8 ;  /* 0x0000000407087225 */ /* 0x000fc600078e0008 */
[----:B------:R-:W-:-:S05]  /*04c0*/  IADD3 R2, P0, PT, R2, R8, RZ ;  /* 0x0000000802027210 */ /* 0x000fca0007f1e0ff */
[----:B------:R-:W-:Y:S01]  /*04d0*/  IMAD.X R9, R0, 0x1, R9, P0 ;  /* 0x0000000100097824 */ /* 0x000fe200000e0609 */
[----:B0-----:R-:W-:-:S04]  /*04e0*/  LEA R4, P0, R2, UR6, 0x3 ;  /* 0x0000000602047c11 */ /* 0x001fc8000f8018ff */
[----:B------:R-:W-:Y:S01]  /*04f0*/  LEA.HI.X R5, R2, UR7, R9, 0x3, P0 ;  /* 0x0000000702057c11 */ /* 0x000fe200080f1c09 */
[----:B------:R-:W-:-:S05]  /*0500*/  IMAD.MOV.U32 R2, RZ, RZ, 0x1 ;  /* 0x00000001ff027424 */ /* 0x000fca00078e00ff */
[----:B------:R-:W-:Y:S01]  /*0510*/  STG.E.64 desc[UR4][R4.64], R2 ;  /* 0x0000000204007986 */ /* 0x000fe2000c101b04 */
[----:B------:R-:W-:Y:S05]  /*0520*/  EXIT ;  /* 0x000000000000794d */ /* 0x000fea0003800000 */
.L_x_7:
[----:B------:R-:W-:Y:S05]  /*0530*/  BSYNC.RECONVERGENT B0 ;  /* 0x0000000000007941 */ /* 0x000fea0003800200 */
.L_x_4:
        /* <DEDUP_REMOVED lines=12> */
.L_x_9:
        /* <DEDUP_REMOVED lines=16> */
.L_x_12:


//--------------------- .nv.shared.prescan        --------------------------
	.section	.nv.shared.prescan,"aw",@nobits
	.sectionflags	@""
	.align	8
.nv.shared.prescan:
	.zero		1536


//--------------------- .nv.shared.reserved.0     --------------------------
	.section	.nv.shared.reserved.0,"aw",@nobits
	.weak		__nv_reservedSMEM_offset_0_alias
	.size		__nv_reservedSMEM_offset_0_alias, 0, 64
	.other		__nv_reservedSMEM_offset_0_alias,@"STO_CUDA_RESERVED_SHARED STV_DEFAULT"
__nv_reservedSMEM_offset_0_alias:
	.zero		0
	.zero		64


//--------------------- .nv.shared.reduce         --------------------------
	.section	.nv.shared.reduce,"aw",@nobits
	.sectionflags	@""
	.align	8
.nv.shared.reduce:
	.zero		1280


//--------------------- .nv.constant0.prescan     --------------------------
	.section	.nv.constant0.prescan,"a",@progbits
	.sectionflags	@""
	.align	4
.nv.constant0.prescan:
	.zero		928


//--------------------- .nv.constant0.reduce      --------------------------
	.section	.nv.constant0.reduce,"a",@progbits
	.sectionflags	@""
	.align	4
.nv.constant0.reduce:
	.zero		920


//--------------------- .nv.constant0.required_memory --------------------------
	.section	.nv.constant0.required_memory,"a",@progbits
	.sectionflags	@""
	.align	4
.nv.constant0.required_memory:
	.zero		944


//--------------------- SYMBOLS --------------------------

	.type		.nv.reservedSmem.offset0,@object
	.size		.nv.reservedSmem.offset0,0x4
	.type		.nv.reservedSmem.cap,@object
	.size		.nv.reservedSmem.cap,0x4
